	.headerflags	@"EF_CUDA_TEXMODE_UNIFIED EF_CUDA_64BIT_ADDRESS EF_CUDA_ACCELERATORS EF_CUDA_SM90 EF_CUDA_VIRTUAL_SM(EF_CUDA_SM90)"
	.elftype	@"ET_EXEC"


//--------------------- .nv.info                  --------------------------
	.section	.nv.info,"",@"SHT_CUDA_INFO"
	.align	4


	//----- nvinfo : EIATTR_REGCOUNT
	.align		4
        /*0000*/ 	.byte	0x04, 0x2f
        /*0002*/ 	.short	(.L_3 - .L_2)
	.align		4
.L_2:
        /*0004*/ 	.word	index@(triton_poi_fused__native_batch_norm_legit_no_training_add_relu_10)
        /*0008*/ 	.word	0x00000014


	//----- nvinfo : EIATTR_MIN_STACK_SIZE
	.align		4
.L_3:
        /*000c*/ 	.byte	0x04, 0x12
        /*000e*/ 	.short	(.L_5 - .L_4)
	.align		4
.L_4:
        /*0010*/ 	.word	index@(triton_poi_fused__native_batch_norm_legit_no_training_add_relu_10)
        /*0014*/ 	.word	0x00000000


	//----- nvinfo : EIATTR_FRAME_SIZE
	.align		4
.L_5:
        /*0018*/ 	.byte	0x04, 0x11
        /*001a*/ 	.short	(.L_7 - .L_6)
	.align		4
.L_6:
        /*001c*/ 	.word	index@(triton_poi_fused__native_batch_norm_legit_no_training_add_relu_10)
        /*0020*/ 	.word	0x00000000


	//----- nvinfo : EIATTR_MIN_STACK_SIZE
	.align		4
.L_7:
        /*0024*/ 	.byte	0x04, 0x12
        /*0026*/ 	.short	(.L_9 - .L_8)
	.align		4
.L_8:
        /*0028*/ 	.word	index@(triton_poi_fused__native_batch_norm_legit_no_training_add_relu_10)
        /*002c*/ 	.word	0x00000000
.L_9:


//--------------------- .nv.info.triton_poi_fused__native_batch_norm_legit_no_training_add_relu_10 --------------------------
	.section	.nv.info.triton_poi_fused__native_batch_norm_legit_no_training_add_relu_10,"",@"SHT_CUDA_INFO"
	.sectionflags	@""
	.align	4


	//----- nvinfo : EIATTR_CUDA_API_VERSION
	.align		4
        /*0000*/ 	.byte	0x04, 0x37
        /*0002*/ 	.short	(.L_11 - .L_10)
.L_10:
        /*0004*/ 	.word	0x0000007c


	//----- nvinfo : EIATTR_KPARAM_INFO
	.align		4
.L_11:
        /*0008*/ 	.byte	0x04, 0x17
        /*000a*/ 	.short	(.L_13 - .L_12)
.L_12:
        /*000c*/ 	.word	0x00000000
        /*0010*/ 	.short	0x0007
        /*0012*/ 	.short	0x0038
        /*0014*/ 	.byte	0x00, 0xf0, 0x11, 0x00


	//----- nvinfo : EIATTR_KPARAM_INFO
	.align		4
.L_13:
        /*0018*/ 	.byte	0x04, 0x17
        /*001a*/ 	.short	(.L_15 - .L_14)
.L_14:
        /*001c*/ 	.word	0x00000000
        /*0020*/ 	.short	0x0006
        /*0022*/ 	.short	0x0030
        /*0024*/ 	.byte	0x00, 0xf4, 0x21, 0x00


	//----- nvinfo : EIATTR_KPARAM_INFO
	.align		4
.L_15:
        /*0028*/ 	.byte	0x04, 0x17
        /*002a*/ 	.short	(.L_17 - .L_16)
.L_16:
        /*002c*/ 	.word	0x00000000
        /*0030*/ 	.short	0x0005
        /*0032*/ 	.short	0x0028
        /*0034*/ 	.byte	0x00, 0xf4, 0x21, 0x00


	//----- nvinfo : EIATTR_KPARAM_INFO
	.align		4
.L_17:
        /*0038*/ 	.byte	0x04, 0x17
        /*003a*/ 	.short	(.L_19 - .L_18)
.L_18:
        /*003c*/ 	.word	0x00000000
        /*0040*/ 	.short	0x0004
        /*0042*/ 	.short	0x0020
        /*0044*/ 	.byte	0x00, 0xf4, 0x21, 0x00


	//----- nvinfo : EIATTR_KPARAM_INFO
	.align		4
.L_19:
        /*0048*/ 	.byte	0x04, 0x17
        /*004a*/ 	.short	(.L_21 - .L_20)
.L_20:
        /*004c*/ 	.word	0x00000000
        /*0050*/ 	.short	0x0003
        /*0052*/ 	.short	0x0018
        /*0054*/ 	.byte	0x00, 0xf4, 0x21, 0x00


	//----- nvinfo : EIATTR_KPARAM_INFO
	.align		4
.L_21:
        /*0058*/ 	.byte	0x04, 0x17
        /*005a*/ 	.short	(.L_23 - .L_22)
.L_22:
        /*005c*/ 	.word	0x00000000
        /*0060*/ 	.short	0x0002
        /*0062*/ 	.short	0x0010
        /*0064*/ 	.byte	0x00, 0xf4, 0x21, 0x00


	//----- nvinfo : EIATTR_KPARAM_INFO
	.align		4
.L_23:
        /*0068*/ 	.byte	0x04, 0x17
        /*006a*/ 	.short	(.L_25 - .L_24)
.L_24:
        /*006c*/ 	.word	0x00000000
        /*0070*/ 	.short	0x0001
        /*0072*/ 	.short	0x0008
        /*0074*/ 	.byte	0x00, 0xf4, 0x21, 0x00


	//----- nvinfo : EIATTR_KPARAM_INFO
	.align		4
.L_25:
        /*0078*/ 	.byte	0x04, 0x17
        /*007a*/ 	.short	(.L_27 - .L_26)
.L_26:
        /*007c*/ 	.word	0x00000000
        /*0080*/ 	.short	0x0000
        /*0082*/ 	.short	0x0000
        /*0084*/ 	.byte	0x00, 0xf4, 0x21, 0x00


	//----- nvinfo : EIATTR_SPARSE_MMA_MASK
	.align		4
.L_27:
        /*0088*/ 	.byte	0x03, 0x50
        /*008a*/ 	.short	0x0000


	//----- nvinfo : EIATTR_MAXREG_COUNT
	.align		4
        /*008c*/ 	.byte	0x03, 0x1b
        /*008e*/ 	.short	0x00ff


	//----- nvinfo : EIATTR_EXIT_INSTR_OFFSETS
	.align		4
        /*0090*/ 	.byte	0x04, 0x1c
        /*0092*/ 	.short	(.L_29 - .L_28)


	//   ....[0]....
.L_28:
        /*0094*/ 	.word	0x00000420


	//----- nvinfo : EIATTR_REQNTID
	.align		4
.L_29:
        /*0098*/ 	.byte	0x04, 0x10
        /*009a*/ 	.short	(.L_31 - .L_30)
.L_30:
        /*009c*/ 	.word	0x00000080
        /*00a0*/ 	.word	0x00000001
        /*00a4*/ 	.word	0x00000001


	//----- nvinfo : EIATTR_CBANK_PARAM_SIZE
	.align		4
.L_31:
        /*00a8*/ 	.byte	0x03, 0x19
        /*00aa*/ 	.short	0x003c


	//----- nvinfo : EIATTR_PARAM_CBANK
	.align		4
        /*00ac*/ 	.byte	0x04, 0x0a
        /*00ae*/ 	.short	(.L_33 - .L_32)
	.align		4
.L_32:
        /*00b0*/ 	.word	index@(.nv.constant0.triton_poi_fused__native_batch_norm_legit_no_training_add_relu_10)
        /*00b4*/ 	.short	0x0210
        /*00b6*/ 	.short	0x003c


	//----- nvinfo : EIATTR_SW_WAR
	.align		4
.L_33:
        /*00b8*/ 	.byte	0x04, 0x36
        /*00ba*/ 	.short	(.L_35 - .L_34)
.L_34:
        /*00bc*/ 	.word	0x00000008
.L_35:


//--------------------- .nv.callgraph             --------------------------
	.section	.nv.callgraph,"",@"SHT_CUDA_CALLGRAPH"
	.align	4
	.sectionentsize	8
	.align		4
        /*0000*/ 	.word	0x00000000
	.align		4
        /*0004*/ 	.word	0xffffffff
	.align		4
        /*0008*/ 	.word	0x00000000
	.align		4
        /*000c*/ 	.word	0xfffffffe
	.align		4
        /*0010*/ 	.word	0x00000000
	.align		4
        /*0014*/ 	.word	0xfffffffd
	.align		4
        /*0018*/ 	.word	0x00000000
	.align		4
        /*001c*/ 	.word	0xfffffffc


//--------------------- .nv.constant4             --------------------------
	.section	.nv.constant4,"a",@progbits
	.align	8
	.align		8
.nv.constant4:
        /*0000*/ 	.dword	_$_str
	.align		8
        /*0008*/ 	.dword	_$_str_$_2


//--------------------- .text.triton_poi_fused__native_batch_norm_legit_no_training_add_relu_10 --------------------------
	.section	.text.triton_poi_fused__native_batch_norm_legit_no_training_add_relu_10,"ax",@progbits
	.align	128
        .global         triton_poi_fused__native_batch_norm_legit_no_training_add_relu_10
        .type           triton_poi_fused__native_batch_norm_legit_no_training_add_relu_10,@function
        .size           triton_poi_fused__native_batch_norm_legit_no_training_add_relu_10,(.L_x_1 - triton_poi_fused__native_batch_norm_legit_no_training_add_relu_10)
        .other          triton_poi_fused__native_batch_norm_legit_no_training_add_relu_10,@"STO_CUDA_ENTRY STV_DEFAULT"
triton_poi_fused__native_batch_norm_legit_no_training_add_relu_10:
.text.triton_poi_fused__native_batch_norm_legit_no_training_add_relu_10:
[----:B------:R-:W-:Y:S01]  /*0000*/  LDC R1, c[0x0][0x28] ;  /* 0x00000a00ff017b82 */ /* 0x000fe20000000800 */
[----:B------:R-:W1:Y:S07]  /*0010*/  S2R R0, SR_TID.X ;  /* 0x0000000000007919 */ /* 0x000e6e0000002100 */
[----:B------:R-:W2:Y:S01]  /*0020*/  LDC.64 R2, c[0x0][0x220] ;  /* 0x00008800ff027b82 */ /* 0x000ea20000000a00 */
[----:B------:R-:W-:Y:S01]  /*0030*/  ULDC.64 UR4, c[0x0][0x208] ;  /* 0x0000820000047ab9 */ /* 0x000fe20000000a00 */
[----:B------:R-:W3:Y:S06]  /*0040*/  S2R R7, SR_CTAID.X ;  /* 0x0000000000077919 */ /* 0x000eec0000002500 */
[----:B------:R-:W4:Y:S08]  /*0050*/  LDC.64 R8, c[0x0][0x228] ;  /* 0x00008a00ff087b82 */ /* 0x000f300000000a00 */
[----:B------:R-:W5:Y:S08]  /*0060*/  LDC.64 R10, c[0x0][0x230] ;  /* 0x00008c00ff0a7b82 */ /* 0x000f700000000a00 */
[----:B------:R-:W4:Y:S01]  /*0070*/  LDC.64 R12, c[0x0][0x238] ;  /* 0x00008e00ff0c7b82 */ /* 0x000f220000000a00 */
[----:B-1----:R-:W-:-:S02]  /*0080*/  SHF.L.U32 R0, R0, 0x1, RZ ;  /* 0x0000000100007819 */ /* 0x002fc400000006ff */
[----:B---3--:R-:W-:Y:S02]  /*0090*/  SHF.R.S32.HI R5, RZ, 0x17, R7 ;  /* 0x00000017ff057819 */ /* 0x008fe40000011407 */
[----:B------:R-:W-:Y:S02]  /*00a0*/  LOP3.LUT R0, R0, 0xfe, RZ, 0xc0, !PT ;  /* 0x000000fe00007812 */ /* 0x000fe400078ec0ff */
[----:B------:R-:W-:Y:S02]  /*00b0*/  SGXT R5, R5, 0x1 ;  /* 0x000000010505781a */ /* 0x000fe40000000200 */
[----:B------:R-:W-:Y:S02]  /*00c0*/  LEA R0, R7, R0, 0x8 ;  /* 0x0000000007007211 */ /* 0x000fe400078e40ff */
[----:B------:R-:W1:Y:S02]  /*00d0*/  LDC.64 R6, c[0x0][0x218] ;  /* 0x00008600ff067b82 */ /* 0x000e640000000a00 */
[----:B------:R-:W-:-:S04]  /*00e0*/  LEA.HI R5, R5, R0, RZ, 0x6 ;  /* 0x0000000005057211 */ /* 0x000fc800078f30ff */
[----:B------:R-:W-:-:S04]  /*00f0*/  LOP3.LUT R5, R5, 0xffffffc0, RZ, 0xc0, !PT ;  /* 0xffffffc005057812 */ /* 0x000fc800078ec0ff */
[----:B------:R-:W-:Y:S02]  /*0100*/  IADD3 R15, R0, -R5, RZ ;  /* 0x80000005000f7210 */ /* 0x000fe40007ffe0ff */
[----:B------:R-:W3:Y:S03]  /*0110*/  LDC.64 R4, c[0x0][0x210] ;  /* 0x00008400ff047b82 */ /* 0x000ee60000000a00 */
[----:B--2---:R-:W-:-:S06]  /*0120*/  IMAD.WIDE R2, R15, 0x4, R2 ;  /* 0x000000040f027825 */ /* 0x004fcc00078e0202 */
[----:B------:R-:W2:Y:S01]  /*0130*/  LDG.E.EL.64 R2, desc[UR4][R2.64] ;  /* 0x0000000402027981 */ /* 0x000ea2000c2e1b00 */
[----:B-1----:R-:W-:-:S04]  /*0140*/  IMAD.WIDE R6, R15, 0x4, R6 ;  /* 0x000000040f067825 */ /* 0x002fc800078e0206 */
[C---:B----4-:R-:W-:Y:S02]  /*0150*/  IMAD.WIDE R8, R15.reuse, 0x4, R8 ;  /* 0x000000040f087825 */ /* 0x050fe400078e0208 */
[----:B------:R-:W4:Y:S02]  /*0160*/  LDG.E.EL.64 R6, desc[UR4][R6.64] ;  /* 0x0000000406067981 */ /* 0x000f24000c2e1b00 */
[----:B-----5:R-:W-:Y:S02]  /*0170*/  IMAD.WIDE R10, R15, 0x4, R10 ;  /* 0x000000040f0a7825 */ /* 0x020fe400078e020a */
[----:B------:R-:W5:Y:S02]  /*0180*/  LDG.E.EL.64 R8, desc[UR4][R8.64] ;  /* 0x0000000408087981 */ /* 0x000f64000c2e1b00 */
[C---:B---3--:R-:W-:Y:S02]  /*0190*/  IMAD.WIDE R4, R0.reuse, 0x4, R4 ;  /* 0x0000000400047825 */ /* 0x048fe400078e0204 */
[----:B------:R-:W5:Y:S04]  /*01a0*/  LDG.E.EL.64 R10, desc[UR4][R10.64] ;  /* 0x000000040a0a7981 */ /* 0x000f68000c2e1b00 */
[----:B------:R-:W4:Y:S01]  /*01b0*/  LDG.E.64 R4, desc[UR4][R4.64] ;  /* 0x0000000404047981 */ /* 0x000f22000c1e1b00 */
[----:B0-----:R-:W-:-:S06]  /*01c0*/  IMAD.WIDE R12, R0, 0x4, R12 ;  /* 0x00000004000c7825 */ /* 0x001fcc00078e020c */
[----:B------:R-:W3:Y:S01]  /*01d0*/  LDG.E.64 R12, desc[UR4][R12.64] ;  /* 0x000000040c0c7981 */ /* 0x000ee2000c1e1b00 */
[----:B------:R-:W-:Y:S01]  /*01e0*/  HFMA2.MMA R16, -RZ, RZ, 1.625, 0 ;  /* 0x3e800000ff107435 */ /* 0x000fe200000001ff */
[----:B--2---:R-:W-:Y:S01]  /*01f0*/  FADD R2, R2, 9.9999997473787516356e-06 ;  /* 0x3727c5ac02027421 */ /* 0x004fe20000000000 */
[----:B------:R-:W-:-:S03]  /*0200*/  FADD R3, R3, 9.9999997473787516356e-06 ;  /* 0x3727c5ac03037421 */ /* 0x000fc60000000000 */
[----:B------:R-:W0:Y:S08]  /*0210*/  MUFU.SQRT R14, R2 ;  /* 0x00000002000e7308 */ /* 0x000e300000002000 */
[----:B------:R1:W2:Y:S01]  /*0220*/  MUFU.SQRT R15, R3 ;  /* 0x00000003000f7308 */ /* 0x0002a20000002000 */
[C---:B0-----:R-:W-:Y:S02]  /*0230*/  FSETP.GT.AND P0, PT, R14.reuse, 8.50705917302346158658e+37, PT ;  /* 0x7e8000000e00780b */ /* 0x041fe40003f04000 */
[----:B------:R-:W-:Y:S01]  /*0240*/  FSETP.GEU.AND P2, PT, R14, 1.175494350822287508e-38, PT ;  /* 0x008000000e00780b */ /* 0x000fe20003f4e000 */
[----:B-1----:R-:W0:Y:S01]  /*0250*/  LDC.64 R2, c[0x0][0x240] ;  /* 0x00009000ff027b82 */ /* 0x002e220000000a00 */
[----:B--2---:R-:W-:-:S02]  /*0260*/  FSETP.GT.AND P1, PT, R15, 8.50705917302346158658e+37, PT ;  /* 0x7e8000000f00780b */ /* 0x004fc40003f24000 */
[----:B------:R-:W-:-:S07]  /*0270*/  FSETP.GEU.AND P3, PT, R15, 1.175494350822287508e-38, PT ;  /* 0x008000000f00780b */ /* 0x000fce0003f6e000 */
[----:B------:R-:W-:-:S04]  /*0280*/  @P0 FMUL R14, R14, 0.25 ;  /* 0x3e8000000e0e0820 */ /* 0x000fc80000400000 */
[----:B------:R-:W-:Y:S01]  /*0290*/  @!P2 FMUL R14, R14, 16777216 ;  /* 0x4b8000000e0ea820 */ /* 0x000fe20000400000 */
[----:B------:R-:W-:-:S04]  /*02a0*/  @P1 FMUL R15, R15, 0.25 ;  /* 0x3e8000000f0f1820 */ /* 0x000fc80000400000 */
[----:B------:R-:W-:Y:S01]  /*02b0*/  @!P3 FMUL R15, R15, 16777216 ;  /* 0x4b8000000f0fb820 */ /* 0x000fe20000400000 */
[----:B------:R-:W1:Y:S01]  /*02c0*/  MUFU.RCP R14, R14 ;  /* 0x0000000e000e7308 */ /* 0x000e620000001000 */
[----:B------:R-:W-:-:S07]  /*02d0*/  FSEL R17, R16, 1, P0 ;  /* 0x3f80000010117808 */ /* 0x000fce0000000000 */
[----:B------:R-:W2:Y:S01]  /*02e0*/  MUFU.RCP R15, R15 ;  /* 0x0000000f000f7308 */ /* 0x000ea20000001000 */
[----:B------:R-:W-:Y:S01]  /*02f0*/  FSEL R16, R16, 1, P1 ;  /* 0x3f80000010107808 */ /* 0x000fe20000800000 */
[----:B------:R-:W-:Y:S01]  /*0300*/  @!P2 FMUL R17, R17, 16777216 ;  /* 0x4b8000001111a820 */ /* 0x000fe20000400000 */
[----:B----4-:R-:W-:-:S03]  /*0310*/  FADD R4, R4, -R6 ;  /* 0x8000000604047221 */ /* 0x010fc60000000000 */
[----:B------:R-:W-:Y:S01]  /*0320*/  @!P3 FMUL R16, R16, 16777216 ;  /* 0x4b8000001010b820 */ /* 0x000fe20000400000 */
[----:B-1----:R-:W-:Y:S01]  /*0330*/  FMUL R17, R14, R17 ;  /* 0x000000110e117220 */ /* 0x002fe20000400000 */
[----:B------:R-:W-:-:S03]  /*0340*/  FADD R5, R5, -R7 ;  /* 0x8000000705057221 */ /* 0x000fc60000000000 */
[----:B------:R-:W-:Y:S01]  /*0350*/  FMUL R17, R4, R17 ;  /* 0x0000001104117220 */ /* 0x000fe20000400000 */
[----:B--2---:R-:W-:-:S03]  /*0360*/  FMUL R16, R15, R16 ;  /* 0x000000100f107220 */ /* 0x004fc60000400000 */
[----:B-----5:R-:W-:Y:S01]  /*0370*/  FFMA R17, R8, R17, R10 ;  /* 0x0000001108117223 */ /* 0x020fe2000000000a */
[----:B------:R-:W-:-:S04]  /*0380*/  FMUL R16, R5, R16 ;  /* 0x0000001005107220 */ /* 0x000fc80000400000 */
[----:B------:R-:W-:Y:S01]  /*0390*/  FFMA R16, R9, R16, R11 ;  /* 0x0000001009107223 */ /* 0x000fe2000000000b */
[----:B---3--:R-:W-:Y:S01]  /*03a0*/  FSETP.GEU.AND P0, PT, R17, -R12, PT ;  /* 0x8000000c1100720b */ /* 0x008fe20003f0e000 */
[----:B------:R-:W-:Y:S02]  /*03b0*/  FADD R12, R12, R17 ;  /* 0x000000110c0c7221 */ /* 0x000fe40000000000 */
[----:B------:R-:W-:Y:S01]  /*03c0*/  FADD R4, R13, R16 ;  /* 0x000000100d047221 */ /* 0x000fe20000000000 */
[----:B------:R-:W-:Y:S01]  /*03d0*/  FSETP.GEU.AND P1, PT, R16, -R13, PT ;  /* 0x8000000d1000720b */ /* 0x000fe20003f2e000 */
[----:B0-----:R-:W-:Y:S01]  /*03e0*/  IMAD.WIDE R2, R0, 0x4, R2 ;  /* 0x0000000400027825 */ /* 0x001fe200078e0202 */
[----:B------:R-:W-:Y:S02]  /*03f0*/  FSEL R12, R12, RZ, P0 ;  /* 0x000000ff0c0c7208 */ /* 0x000fe40000000000 */
[----:B------:R-:W-:-:S05]  /*0400*/  FSEL R13, R4, RZ, P1 ;  /* 0x000000ff040d7208 */ /* 0x000fca0000800000 */
[----:B------:R-:W-:Y:S01]  /*0410*/  STG.E.64 desc[UR4][R2.64], R12 ;  /* 0x0000000c02007986 */ /* 0x000fe2000c101b04 */
[----:B------:R-:W-:Y:S05]  /*0420*/  EXIT ;  /* 0x000000000000794d */ /* 0x000fea0003800000 */
.L_x_0:
[----:B------:R-:W-:-:S00]  /*0430*/  BRA `(.L_x_0) ;  /* 0xfffffffc00fc7947 */ /* 0x000fc0000383ffff */
[----:B------:R-:W-:-:S00]  /*0440*/  NOP ;  /* 0x0000000000007918 */ /* 0x000fc00000000000 */
        /* <DEDUP_REMOVED lines=11> */
.L_x_1:


//--------------------- .nv.global.init           --------------------------
	.section	.nv.global.init,"aw",@progbits
.nv.global.init:
	.type		_$_str,@object
	.size		_$_str,(_$_str_$_2 - _$_str)
_$_str:
        /*0000*/ 	.byte	0x5f, 0x5f, 0x43, 0x55, 0x44, 0x41, 0x5f, 0x46, 0x54, 0x5a, 0x00
	.type		_$_str_$_2,@object
	.size		_$_str_$_2,(.L_1 - _$_str_$_2)
_$_str_$_2:
        /*000b*/ 	.byte	0x5f, 0x5f, 0x43, 0x55, 0x44, 0x41, 0x5f, 0x50, 0x52, 0x45, 0x43, 0x5f, 0x53, 0x51, 0x52, 0x54
        /*001b*/ 	.byte	0x00
.L_1:


//--------------------- .nv.constant0.triton_poi_fused__native_batch_norm_legit_no_training_add_relu_10 --------------------------
	.section	.nv.constant0.triton_poi_fused__native_batch_norm_legit_no_training_add_relu_10,"a",@progbits
	.sectionflags	@""
	.align	4
.nv.constant0.triton_poi_fused__native_batch_norm_legit_no_training_add_relu_10:
	.zero		588
